	.headerflags	@"EF_CUDA_TEXMODE_UNIFIED EF_CUDA_64BIT_ADDRESS EF_CUDA_SM89 EF_CUDA_VIRTUAL_SM(EF_CUDA_SM89)"
	.elftype	@"ET_EXEC"


//--------------------- .nv.info                  --------------------------
	.section	.nv.info,"",@"SHT_CUDA_INFO"
	.align	4


	//----- nvinfo : EIATTR_REGCOUNT
	.align		4
        /*0000*/ 	.byte	0x04, 0x2f
        /*0002*/ 	.short	(.L_1 - .L_0)
	.align		4
.L_0:
        /*0004*/ 	.word	index@(triton__0d1d2de)
        /*0008*/ 	.word	0x0000000a


	//----- nvinfo : EIATTR_MAX_STACK_SIZE
	.align		4
.L_1:
        /*000c*/ 	.byte	0x04, 0x23
        /*000e*/ 	.short	(.L_3 - .L_2)
	.align		4
.L_2:
        /*0010*/ 	.word	index@(triton__0d1d2de)
        /*0014*/ 	.word	0x00000000


	//----- nvinfo : EIATTR_MIN_STACK_SIZE
	.align		4
.L_3:
        /*0018*/ 	.byte	0x04, 0x12
        /*001a*/ 	.short	(.L_5 - .L_4)
	.align		4
.L_4:
        /*001c*/ 	.word	index@(triton__0d1d2de)
        /*0020*/ 	.word	0x00000000


	//----- nvinfo : EIATTR_FRAME_SIZE
	.align		4
.L_5:
        /*0024*/ 	.byte	0x04, 0x11
        /*0026*/ 	.short	(.L_7 - .L_6)
	.align		4
.L_6:
        /*0028*/ 	.word	index@(triton__0d1d2de)
        /*002c*/ 	.word	0x00000000
.L_7:


//--------------------- .nv.info.triton__0d1d2de  --------------------------
	.section	.nv.info.triton__0d1d2de,"",@"SHT_CUDA_INFO"
	.align	4


	//----- nvinfo : EIATTR_CUDA_API_VERSION
	.align		4
        /*0000*/ 	.byte	0x04, 0x37
        /*0002*/ 	.short	(.L_9 - .L_8)
.L_8:
        /*0004*/ 	.word	0x0000007b


	//----- nvinfo : EIATTR_PARAM_CBANK
	.align		4
.L_9:
        /*0008*/ 	.byte	0x04, 0x0a
        /*000a*/ 	.short	(.L_11 - .L_10)
	.align		4
.L_10:
        /*000c*/ 	.word	index@(.nv.constant0.triton__0d1d2de)
        /*0010*/ 	.short	0x0160
        /*0012*/ 	.short	0x0014


	//----- nvinfo : EIATTR_CBANK_PARAM_SIZE
	.align		4
.L_11:
        /*0014*/ 	.byte	0x03, 0x19
        /*0016*/ 	.short	0x0014


	//----- nvinfo : EIATTR_KPARAM_INFO
	.align		4
        /*0018*/ 	.byte	0x04, 0x17
        /*001a*/ 	.short	(.L_13 - .L_12)
.L_12:
        /*001c*/ 	.word	0x00000000
        /*0020*/ 	.short	0x0002
        /*0022*/ 	.short	0x0010
        /*0024*/ 	.byte	0x00, 0xf0, 0x11, 0x00


	//----- nvinfo : EIATTR_KPARAM_INFO
	.align		4
.L_13:
        /*0028*/ 	.byte	0x04, 0x17
        /*002a*/ 	.short	(.L_15 - .L_14)
.L_14:
        /*002c*/ 	.word	0x00000000
        /*0030*/ 	.short	0x0001
        /*0032*/ 	.short	0x0008
        /*0034*/ 	.byte	0x00, 0xf0, 0x21, 0x00


	//----- nvinfo : EIATTR_KPARAM_INFO
	.align		4
.L_15:
        /*0038*/ 	.byte	0x04, 0x17
        /*003a*/ 	.short	(.L_17 - .L_16)
.L_16:
        /*003c*/ 	.word	0x00000000
        /*0040*/ 	.short	0x0000
        /*0042*/ 	.short	0x0000
        /*0044*/ 	.byte	0x00, 0xf0, 0x21, 0x00


	//----- nvinfo : EIATTR_MAXREG_COUNT
	.align		4
.L_17:
        /*0048*/ 	.byte	0x03, 0x1b
        /*004a*/ 	.short	0x00ff


	//----- nvinfo : EIATTR_EXIT_INSTR_OFFSETS
	.align		4
        /*004c*/ 	.byte	0x04, 0x1c
        /*004e*/ 	.short	(.L_19 - .L_18)


	//   ....[0]....
.L_18:
        /*0050*/ 	.word	0x00000230


	//----- nvinfo : EIATTR_MAX_THREADS
	.align		4
.L_19:
        /*0054*/ 	.byte	0x04, 0x05
        /*0056*/ 	.short	(.L_21 - .L_20)
.L_20:
        /*0058*/ 	.word	0x00000100
        /*005c*/ 	.word	0x00000001
        /*0060*/ 	.word	0x00000001
.L_21:


//--------------------- .nv.rel.action            --------------------------
	.section	.nv.rel.action,"",@"SHT_CUDA_RELOCINFO"
	.align	8
	.sectionentsize	8
        /*0000*/ 	.byte	0x73, 0x00, 0x00, 0x00, 0x00, 0x00, 0x00, 0x00, 0x00, 0x00, 0x00, 0x11, 0x25, 0x00, 0x05, 0x36


//--------------------- .nv.constant0.triton__0d1d2de --------------------------
	.section	.nv.constant0.triton__0d1d2de,"a",@progbits
	.align	4
.nv.constant0.triton__0d1d2de:
	.zero		372


//--------------------- .text.triton__0d1d2de     --------------------------
	.section	.text.triton__0d1d2de,"ax",@progbits
	.sectioninfo	@"SHI_REGISTERS=10"
	.align	128
        .global         triton__0d1d2de
        .type           triton__0d1d2de,@function
        .size           triton__0d1d2de,(.L_x_1 - triton__0d1d2de)
        .other          triton__0d1d2de,@"STO_CUDA_ENTRY STV_DEFAULT"
triton__0d1d2de:
.text.triton__0d1d2de:
[----:B------:R-:W-:-:S02]  /*0000*/  IMAD.MOV.U32 R1, RZ, RZ, c[0x0][0x28] ;  /* 0x00000a00ff017624 */ /* 0x000fc400078e00ff */
[----:B------:R-:W0:Y:S01]  /*0010*/  S2R R0, SR_TID.X ;  /* 0x0000000000007919 */ /* 0x000e220000002100 */
[----:B------:R-:W-:-:S03]  /*0020*/  ULDC.64 UR4, c[0x0][0x118] ;  /* 0x0000460000047ab9 */ /* 0x000fc60000000a00 */
[----:B------:R-:W1:Y:S01]  /*0030*/  S2R R3, SR_CTAID.X ;  /* 0x0000000000037919 */ /* 0x000e620000002500 */
[----:B0-----:R-:W-:-:S05]  /*0040*/  IMAD.SHL.U32 R0, R0, 0x2, RZ ;  /* 0x0000000200007824 */ /* 0x001fca00078e00ff */
[----:B------:R-:W-:-:S05]  /*0050*/  LOP3.LUT R0, R0, 0x1fe, RZ, 0xc0, !PT ;  /* 0x000001fe00007812 */ /* 0x000fca00078ec0ff */
[----:B-1----:R-:W-:-:S05]  /*0060*/  IMAD R0, R3, 0x200, R0 ;  /* 0x0000020003007824 */ /* 0x002fca00078e0200 */
[----:B------:R-:W-:-:S04]  /*0070*/  SHF.R.S32.HI R3, RZ, 0x1f, R0 ;  /* 0x0000001fff037819 */ /* 0x000fc80000011400 */
[----:B------:R-:W-:-:S04]  /*0080*/  LEA.HI R3, R3, R0, RZ, 0xb ;  /* 0x0000000003037211 */ /* 0x000fc800078f58ff */
[----:B------:R-:W-:Y:S02]  /*0090*/  LOP3.LUT R5, R3, 0xf800, RZ, 0xc0, !PT ;  /* 0x0000f80003057812 */ /* 0x000fe400078ec0ff */
[----:B------:R-:W-:-:S03]  /*00a0*/  SHF.R.S32.HI R3, RZ, 0xb, R3 ;  /* 0x0000000bff037819 */ /* 0x000fc60000011403 */
[----:B------:R-:W-:-:S05]  /*00b0*/  IMAD.IADD R5, R0, 0x1, -R5 ;  /* 0x0000000100057824 */ /* 0x000fca00078e0a05 */
[----:B------:R-:W-:-:S04]  /*00c0*/  PRMT R2, R5, 0x9910, RZ ;  /* 0x0000991005027816 */ /* 0x000fc800000000ff */
[----:B------:R-:W-:-:S04]  /*00d0*/  SHF.R.S32.HI R2, RZ, 0xf, R2 ;  /* 0x0000000fff027819 */ /* 0x000fc80000011402 */
[----:B------:R-:W-:-:S04]  /*00e0*/  LOP3.LUT R2, R2, 0xffff, RZ, 0xc0, !PT ;  /* 0x0000ffff02027812 */ /* 0x000fc800078ec0ff */
[----:B------:R-:W-:-:S04]  /*00f0*/  LEA.HI R2, R2, R5, RZ, 0x18 ;  /* 0x0000000502027211 */ /* 0x000fc800078fc0ff */
[C---:B------:R-:W-:Y:S02]  /*0100*/  LOP3.LUT R4, R2.reuse, 0xff00, RZ, 0xc0, !PT ;  /* 0x0000ff0002047812 */ /* 0x040fe400078ec0ff */
[----:B------:R-:W-:-:S03]  /*0110*/  PRMT R2, R2, 0x9910, RZ ;  /* 0x0000991002027816 */ /* 0x000fc600000000ff */
[----:B------:R-:W-:Y:S01]  /*0120*/  IMAD.MOV R4, RZ, RZ, -R4 ;  /* 0x000000ffff047224 */ /* 0x000fe200078e0a04 */
[----:B------:R-:W-:-:S04]  /*0130*/  SHF.R.S32.HI R2, RZ, 0x8, R2 ;  /* 0x00000008ff027819 */ /* 0x000fc80000011402 */
[----:B------:R-:W-:Y:S02]  /*0140*/  PRMT R4, R4, 0x7710, RZ ;  /* 0x0000771004047816 */ /* 0x000fe400000000ff */
[----:B------:R-:W-:-:S03]  /*0150*/  LOP3.LUT R2, R2, 0xffff, RZ, 0xc0, !PT ;  /* 0x0000ffff02027812 */ /* 0x000fc600078ec0ff */
[----:B------:R-:W-:-:S05]  /*0160*/  IMAD.IADD R5, R5, 0x1, R4 ;  /* 0x0000000105057824 */ /* 0x000fca00078e0204 */
[----:B------:R-:W-:Y:S01]  /*0170*/  PRMT R4, R5, 0x9910, RZ ;  /* 0x0000991005047816 */ /* 0x000fe200000000ff */
[----:B------:R-:W-:-:S04]  /*0180*/  IMAD.MOV.U32 R5, RZ, RZ, 0x2 ;  /* 0x00000002ff057424 */ /* 0x000fc800078e00ff */
[----:B------:R-:W-:-:S04]  /*0190*/  IMAD R3, R3, 0x100, R4 ;  /* 0x0000010003037824 */ /* 0x000fc800078e0204 */
[----:B------:R-:W-:-:S04]  /*01a0*/  IMAD R2, R2, 0x80000, R3 ;  /* 0x0008000002027824 */ /* 0x000fc800078e0203 */
[----:B------:R-:W-:-:S06]  /*01b0*/  IMAD.WIDE R2, R2, R5, c[0x0][0x160] ;  /* 0x0000580002027625 */ /* 0x000fcc00078e0205 */
[----:B------:R-:W2:Y:S02]  /*01c0*/  LDG.E R2, [R2.64] ;  /* 0x0000000402027981 */ /* 0x000ea4000c1e1900 */
[C---:B--2---:R-:W-:Y:S01]  /*01d0*/  PRMT R4, R2.reuse, 0x7632, R4 ;  /* 0x0000763202047816 */ /* 0x044fe20000000004 */
[----:B------:R-:W-:-:S04]  /*01e0*/  IMAD.U32 R6, R2, 0x10000, RZ ;  /* 0x0001000002067824 */ /* 0x000fc800078e00ff */
[----:B------:R-:W-:Y:S02]  /*01f0*/  IMAD.U32 R7, R4, 0x10000, RZ ;  /* 0x0001000004077824 */ /* 0x000fe400078e00ff */
[----:B------:R-:W-:-:S03]  /*0200*/  IMAD.WIDE R4, R0, R5, c[0x0][0x168] ;  /* 0x00005a0000047625 */ /* 0x000fc600078e0205 */
[----:B------:R-:W-:-:S05]  /*0210*/  F2FP.BF16.F32.PACK_AB R7, R7, R6 ;  /* 0x000000060707723e */ /* 0x000fca00000010ff */
[----:B------:R-:W-:Y:S01]  /*0220*/  STG.E [R4.64], R7 ;  /* 0x0000000704007986 */ /* 0x000fe2000c101904 */
[----:B------:R-:W-:Y:S05]  /*0230*/  EXIT ;  /* 0x000000000000794d */ /* 0x000fea0003800000 */
.L_x_0:
[----:B------:R-:W-:-:S00]  /*0240*/  BRA `(.L_x_0) ;  /* 0xfffffff000007947 */ /* 0x000fc0000383ffff */
[----:B------:R-:W-:-:S00]  /*0250*/  NOP ;  /* 0x0000000000007918 */ /* 0x000fc00000000000 */
        /* <DEDUP_REMOVED lines=10> */
.L_x_1:
